//
// Generated by NVIDIA NVVM Compiler
//
// Compiler Build ID: CL-36424714
// Cuda compilation tools, release 13.0, V13.0.88
// Based on NVVM 20.0.0
//

.version 9.0
.target sm_100
.address_size 64

	// .globl	_Z12VecAddKernelPfS_S_

.visible .entry _Z12VecAddKernelPfS_S_(
	.param .u64 .ptr .align 1 _Z12VecAddKernelPfS_S__param_0,
	.param .u64 .ptr .align 1 _Z12VecAddKernelPfS_S__param_1,
	.param .u64 .ptr .align 1 _Z12VecAddKernelPfS_S__param_2
)
{
	.reg .b32 	%r<5>;
	.reg .b32 	%f<4>;
	.reg .b64 	%rd<11>;

	ld.param.u64 	%rd1, [_Z12VecAddKernelPfS_S__param_0];
	ld.param.u64 	%rd2, [_Z12VecAddKernelPfS_S__param_1];
	ld.param.u64 	%rd3, [_Z12VecAddKernelPfS_S__param_2];
	cvta.to.global.u64 	%rd4, %rd3;
	cvta.to.global.u64 	%rd5, %rd2;
	cvta.to.global.u64 	%rd6, %rd1;
	mov.u32 	%r1, %ctaid.x;
	mov.u32 	%r2, %ntid.x;
	mov.u32 	%r3, %tid.x;
	mad.lo.s32 	%r4, %r1, %r2, %r3;
	mul.wide.s32 	%rd7, %r4, 4;
	add.s64 	%rd8, %rd6, %rd7;
	ld.global.f32 	%f1, [%rd8];
	add.s64 	%rd9, %rd5, %rd7;
	ld.global.f32 	%f2, [%rd9];
	add.f32 	%f3, %f1, %f2;
	add.s64 	%rd10, %rd4, %rd7;
	st.global.f32 	[%rd10], %f3;
	ret;

}


// ===== COMPILED SASS (sm_100) =====

	.target	sm_100

	.elftype	@"ET_EXEC"


//--------------------- .note.nv.tkinfo           --------------------------
	.section	.note.nv.tkinfo,"",@"SHT_NOTE"
	.sectionflags	@"SHF_NOTE_NV_TKINFO"
	.tkinfo
        /*0018*/ 	.word	0x00000002
        /*0030*/ 	.string	""
        /*0030*/ 	.string	"ptxas"
        /*0030*/ 	.string	"Cuda compilation tools, release 13.0, V13.0.88"
        /*0030*/ 	.string	"Build cuda_13.0.r13.0/compiler.36424714_0"
        /*0030*/ 	.string	"-arch sm_100 -m 64 "



//--------------------- .note.nv.cuinfo           --------------------------
	.section	.note.nv.cuinfo,"",@"SHT_NOTE"
	.sectionflags	@"SHF_NOTE_NV_CUINFO"
        /*0018*/ 	.short	0x0002
        /*001a*/ 	.short	0x0064
        /*001c*/ 	.short	0x0082
	.zero		2


//--------------------- .nv.info                  --------------------------
	.section	.nv.info,"",@"SHT_CUDA_INFO"
	.align	4


	//----- nvinfo : EIATTR_REGCOUNT
	.align		4
        /*0000*/ 	.byte	0x04, 0x2f
        /*0002*/ 	.short	(.L_1 - .L_0)
	.align		4
.L_0:
        /*0004*/ 	.word	index@(_Z12VecAddKernelPfS_S_)
        /*0008*/ 	.word	0x0000000c


	//----- nvinfo : EIATTR_FRAME_SIZE
	.align		4
.L_1:
        /*000c*/ 	.byte	0x04, 0x11
        /*000e*/ 	.short	(.L_3 - .L_2)
	.align		4
.L_2:
        /*0010*/ 	.word	index@(_Z12VecAddKernelPfS_S_)
        /*0014*/ 	.word	0x00000000


	//----- nvinfo : EIATTR_MIN_STACK_SIZE
	.align		4
.L_3:
        /*0018*/ 	.byte	0x04, 0x12
        /*001a*/ 	.short	(.L_5 - .L_4)
	.align		4
.L_4:
        /*001c*/ 	.word	index@(_Z12VecAddKernelPfS_S_)
        /*0020*/ 	.word	0x00000000
.L_5:


//--------------------- .nv.compat                --------------------------
	.section	.nv.compat,"",@"SHT_CUDA_COMPAT_INFO"
	.align	4
        /*0000*/ 	.byte	0x02, 0x09, 0x00, 0x00, 0x02, 0x02, 0x01, 0x00, 0x02, 0x05, 0x05, 0x00, 0x03, 0x07, 0x01, 0x01
        /*0010*/ 	.byte	0x02, 0x03, 0x00, 0x00, 0x02, 0x06, 0x01, 0x00, 0x04, 0x0b, 0x08, 0x00, 0x09, 0x00, 0x00, 0x00
        /*0020*/ 	.byte	0x00, 0x00, 0x00, 0x00


//--------------------- .nv.info._Z12VecAddKernelPfS_S_ --------------------------
	.section	.nv.info._Z12VecAddKernelPfS_S_,"",@"SHT_CUDA_INFO"
	.sectionflags	@""
	.align	4


	//----- nvinfo : EIATTR_CUDA_API_VERSION
	.align		4
        /*0000*/ 	.byte	0x04, 0x37
        /*0002*/ 	.short	(.L_7 - .L_6)
.L_6:
        /*0004*/ 	.word	0x00000082


	//----- nvinfo : EIATTR_KPARAM_INFO
	.align		4
.L_7:
        /*0008*/ 	.byte	0x04, 0x17
        /*000a*/ 	.short	(.L_9 - .L_8)
.L_8:
        /*000c*/ 	.word	0x00000000
        /*0010*/ 	.short	0x0002
        /*0012*/ 	.short	0x0010
        /*0014*/ 	.byte	0x00, 0xf5, 0x21, 0x00


	//----- nvinfo : EIATTR_KPARAM_INFO
	.align		4
.L_9:
        /*0018*/ 	.byte	0x04, 0x17
        /*001a*/ 	.short	(.L_11 - .L_10)
.L_10:
        /*001c*/ 	.word	0x00000000
        /*0020*/ 	.short	0x0001
        /*0022*/ 	.short	0x0008
        /*0024*/ 	.byte	0x00, 0xf5, 0x21, 0x00


	//----- nvinfo : EIATTR_KPARAM_INFO
	.align		4
.L_11:
        /*0028*/ 	.byte	0x04, 0x17
        /*002a*/ 	.short	(.L_13 - .L_12)
.L_12:
        /*002c*/ 	.word	0x00000000
        /*0030*/ 	.short	0x0000
        /*0032*/ 	.short	0x0000
        /*0034*/ 	.byte	0x00, 0xf5, 0x21, 0x00


	//----- nvinfo : EIATTR_SPARSE_MMA_MASK
	.align		4
.L_13:
        /*0038*/ 	.byte	0x03, 0x50
        /*003a*/ 	.short	0x0000


	//----- nvinfo : EIATTR_MAXREG_COUNT
	.align		4
        /*003c*/ 	.byte	0x03, 0x1b
        /*003e*/ 	.short	0x00ff


	//----- nvinfo : EIATTR_MERCURY_ISA_VERSION
	.align		4
        /*0040*/ 	.byte	0x03, 0x5f
        /*0042*/ 	.short	0x0101


	//----- nvinfo : EIATTR_VRC_CTA_INIT_COUNT
	.align		4
        /*0044*/ 	.byte	0x02, 0x4a
	.zero		1
	.zero		1


	//----- nvinfo : EIATTR_EXIT_INSTR_OFFSETS
	.align		4
        /*0048*/ 	.byte	0x04, 0x1c
        /*004a*/ 	.short	(.L_15 - .L_14)


	//   ....[0]....
.L_14:
        /*004c*/ 	.word	0x00000100


	//----- nvinfo : EIATTR_CBANK_PARAM_SIZE
	.align		4
.L_15:
        /*0050*/ 	.byte	0x03, 0x19
        /*0052*/ 	.short	0x0018


	//----- nvinfo : EIATTR_PARAM_CBANK
	.align		4
        /*0054*/ 	.byte	0x04, 0x0a
        /*0056*/ 	.short	(.L_17 - .L_16)
	.align		4
.L_16:
        /*0058*/ 	.word	index@(.nv.constant0._Z12VecAddKernelPfS_S_)
        /*005c*/ 	.short	0x0380
        /*005e*/ 	.short	0x0018


	//----- nvinfo : EIATTR_SW_WAR
	.align		4
.L_17:
        /*0060*/ 	.byte	0x04, 0x36
        /*0062*/ 	.short	(.L_19 - .L_18)
.L_18:
        /*0064*/ 	.word	0x00000008
.L_19:


//--------------------- .nv.callgraph             --------------------------
	.section	.nv.callgraph,"",@"SHT_CUDA_CALLGRAPH"
	.align	4
	.sectionentsize	8
	.align		4
        /*0000*/ 	.word	0x00000000
	.align		4
        /*0004*/ 	.word	0xffffffff
	.align		4
        /*0008*/ 	.word	0x00000000
	.align		4
        /*000c*/ 	.word	0xfffffffe
	.align		4
        /*0010*/ 	.word	0x00000000
	.align		4
        /*0014*/ 	.word	0xfffffffd
	.align		4
        /*0018*/ 	.word	0x00000000
	.align		4
        /*001c*/ 	.word	0xfffffffc


//--------------------- .text._Z12VecAddKernelPfS_S_ --------------------------
	.section	.text._Z12VecAddKernelPfS_S_,"ax",@progbits
	.align	128
        .global         _Z12VecAddKernelPfS_S_
        .type           _Z12VecAddKernelPfS_S_,@function
        .size           _Z12VecAddKernelPfS_S_,(.L_x_1 - _Z12VecAddKernelPfS_S_)
        .other          _Z12VecAddKernelPfS_S_,@"STO_CUDA_ENTRY STV_DEFAULT"
_Z12VecAddKernelPfS_S_:
.text._Z12VecAddKernelPfS_S_:
[----:B------:R-:W-:Y:S01]  /*0000*/  LDC R1, c[0x0][0x37c] ;  /* 0x0000df00ff017b82 */ /* 0x000fe20000000800 */
[----:B------:R-:W0:Y:S07]  /*0010*/  S2R R0, SR_TID.X ;  /* 0x0000000000007919 */ /* 0x000e2e0000002100 */
[----:B------:R-:W0:Y:S01]  /*0020*/  S2UR UR6, SR_CTAID.X ;  /* 0x00000000000679c3 */ /* 0x000e220000002500 */
[----:B------:R-:W1:Y:S07]  /*0030*/  LDCU.64 UR4, c[0x0][0x358] ;  /* 0x00006b00ff0477ac */ /* 0x000e6e0008000a00 */
[----:B------:R-:W0:Y:S08]  /*0040*/  LDC R9, c[0x0][0x360] ;  /* 0x0000d800ff097b82 */ /* 0x000e300000000800 */
[----:B------:R-:W2:Y:S08]  /*0050*/  LDC.64 R2, c[0x0][0x380] ;  /* 0x0000e000ff027b82 */ /* 0x000eb00000000a00 */
[----:B------:R-:W3:Y:S01]  /*0060*/  LDC.64 R4, c[0x0][0x388] ;  /* 0x0000e200ff047b82 */ /* 0x000ee20000000a00 */
[----:B0-----:R-:W-:-:S07]  /*0070*/  IMAD R9, R9, UR6, R0 ;  /* 0x0000000609097c24 */ /* 0x001fce000f8e0200 */
[----:B------:R-:W0:Y:S01]  /*0080*/  LDC.64 R6, c[0x0][0x390] ;  /* 0x0000e400ff067b82 */ /* 0x000e220000000a00 */
[----:B--2---:R-:W-:-:S06]  /*0090*/  IMAD.WIDE R2, R9, 0x4, R2 ;  /* 0x0000000409027825 */ /* 0x004fcc00078e0202 */
[----:B-1----:R-:W2:Y:S01]  /*00a0*/  LDG.E R2, desc[UR4][R2.64] ;  /* 0x0000000402027981 */ /* 0x002ea2000c1e1900 */
[----:B---3--:R-:W-:-:S06]  /*00b0*/  IMAD.WIDE R4, R9, 0x4, R4 ;  /* 0x0000000409047825 */ /* 0x008fcc00078e0204 */
[----:B------:R-:W2:Y:S01]  /*00c0*/  LDG.E R5, desc[UR4][R4.64] ;  /* 0x0000000404057981 */ /* 0x000ea2000c1e1900 */
[----:B0-----:R-:W-:-:S04]  /*00d0*/  IMAD.WIDE R6, R9, 0x4, R6 ;  /* 0x0000000409067825 */ /* 0x001fc800078e0206 */
[----:B--2---:R-:W-:-:S05]  /*00e0*/  FADD R9, R2, R5 ;  /* 0x0000000502097221 */ /* 0x004fca0000000000 */
[----:B------:R-:W-:Y:S01]  /*00f0*/  STG.E desc[UR4][R6.64], R9 ;  /* 0x0000000906007986 */ /* 0x000fe2000c101904 */
[----:B------:R-:W-:Y:S05]  /*0100*/  EXIT ;  /* 0x000000000000794d */ /* 0x000fea0003800000 */
.L_x_0:
[----:B------:R-:W-:-:S00]  /*0110*/  BRA `(.L_x_0) ;  /* 0xfffffffc00fc7947 */ /* 0x000fc0000383ffff */
[----:B------:R-:W-:-:S00]  /*0120*/  NOP ;  /* 0x0000000000007918 */ /* 0x000fc00000000000 */
        /* <DEDUP_REMOVED lines=13> */
.L_x_1:


//--------------------- .nv.shared.reserved.0     --------------------------
	.section	.nv.shared.reserved.0,"aw",@nobits
	.weak		__nv_reservedSMEM_offset_0_alias
	.size		__nv_reservedSMEM_offset_0_alias, 0, 64
	.other		__nv_reservedSMEM_offset_0_alias,@"STO_CUDA_RESERVED_SHARED STV_DEFAULT"
__nv_reservedSMEM_offset_0_alias:
	.zero		0
	.zero		64


//--------------------- .nv.constant0._Z12VecAddKernelPfS_S_ --------------------------
	.section	.nv.constant0._Z12VecAddKernelPfS_S_,"a",@progbits
	.sectionflags	@""
	.align	4
.nv.constant0._Z12VecAddKernelPfS_S_:
	.zero		920


//--------------------- SYMBOLS --------------------------

	.type		.nv.reservedSmem.offset0,@object
	.size		.nv.reservedSmem.offset0,0x4
